//
// Generated by NVIDIA NVVM Compiler
//
// Compiler Build ID: CL-36424714
// Cuda compilation tools, release 13.0, V13.0.88
// Based on NVVM 20.0.0
//

.version 9.0
.target sm_100
.address_size 64

	// .globl	_Z11mean_kernelPKdPdi
.global .align 1 .b8 _ZN34_INTERNAL_65798555_4_k_cu_fa7f0ee44cuda3std3__45__cpo5beginE[1];
.global .align 1 .b8 _ZN34_INTERNAL_65798555_4_k_cu_fa7f0ee44cuda3std3__45__cpo3endE[1];
.global .align 1 .b8 _ZN34_INTERNAL_65798555_4_k_cu_fa7f0ee44cuda3std3__45__cpo6cbeginE[1];
.global .align 1 .b8 _ZN34_INTERNAL_65798555_4_k_cu_fa7f0ee44cuda3std3__45__cpo4cendE[1];
.global .align 1 .b8 _ZN34_INTERNAL_65798555_4_k_cu_fa7f0ee44cuda3std3__45__cpo6rbeginE[1];
.global .align 1 .b8 _ZN34_INTERNAL_65798555_4_k_cu_fa7f0ee44cuda3std3__45__cpo4rendE[1];
.global .align 1 .b8 _ZN34_INTERNAL_65798555_4_k_cu_fa7f0ee44cuda3std3__45__cpo7crbeginE[1];
.global .align 1 .b8 _ZN34_INTERNAL_65798555_4_k_cu_fa7f0ee44cuda3std3__45__cpo5crendE[1];
.global .align 1 .b8 _ZN34_INTERNAL_65798555_4_k_cu_fa7f0ee44cuda3std3__436_GLOBAL__N__65798555_4_k_cu_fa7f0ee46ignoreE[1];
.global .align 1 .b8 _ZN34_INTERNAL_65798555_4_k_cu_fa7f0ee44cuda3std3__419piecewise_constructE[1];
.global .align 1 .b8 _ZN34_INTERNAL_65798555_4_k_cu_fa7f0ee44cuda3std3__48in_placeE[1];
.global .align 1 .b8 _ZN34_INTERNAL_65798555_4_k_cu_fa7f0ee44cuda3std3__420unreachable_sentinelE[1];
.global .align 1 .b8 _ZN34_INTERNAL_65798555_4_k_cu_fa7f0ee44cuda3std3__47nulloptE[1];
.global .align 1 .b8 _ZN34_INTERNAL_65798555_4_k_cu_fa7f0ee44cuda3std3__48unexpectE[1];
.global .align 1 .b8 _ZN34_INTERNAL_65798555_4_k_cu_fa7f0ee44cuda3std6ranges3__45__cpo4swapE[1];
.global .align 1 .b8 _ZN34_INTERNAL_65798555_4_k_cu_fa7f0ee44cuda3std6ranges3__45__cpo9iter_moveE[1];
.global .align 1 .b8 _ZN34_INTERNAL_65798555_4_k_cu_fa7f0ee44cuda3std6ranges3__45__cpo5beginE[1];
.global .align 1 .b8 _ZN34_INTERNAL_65798555_4_k_cu_fa7f0ee44cuda3std6ranges3__45__cpo3endE[1];
.global .align 1 .b8 _ZN34_INTERNAL_65798555_4_k_cu_fa7f0ee44cuda3std6ranges3__45__cpo6cbeginE[1];
.global .align 1 .b8 _ZN34_INTERNAL_65798555_4_k_cu_fa7f0ee44cuda3std6ranges3__45__cpo4cendE[1];
.global .align 1 .b8 _ZN34_INTERNAL_65798555_4_k_cu_fa7f0ee44cuda3std6ranges3__45__cpo7advanceE[1];
.global .align 1 .b8 _ZN34_INTERNAL_65798555_4_k_cu_fa7f0ee44cuda3std6ranges3__45__cpo9iter_swapE[1];
.global .align 1 .b8 _ZN34_INTERNAL_65798555_4_k_cu_fa7f0ee44cuda3std6ranges3__45__cpo4nextE[1];
.global .align 1 .b8 _ZN34_INTERNAL_65798555_4_k_cu_fa7f0ee44cuda3std6ranges3__45__cpo4prevE[1];
.global .align 1 .b8 _ZN34_INTERNAL_65798555_4_k_cu_fa7f0ee44cuda3std6ranges3__45__cpo4dataE[1];
.global .align 1 .b8 _ZN34_INTERNAL_65798555_4_k_cu_fa7f0ee44cuda3std6ranges3__45__cpo5cdataE[1];
.global .align 1 .b8 _ZN34_INTERNAL_65798555_4_k_cu_fa7f0ee44cuda3std6ranges3__45__cpo4sizeE[1];
.global .align 1 .b8 _ZN34_INTERNAL_65798555_4_k_cu_fa7f0ee44cuda3std6ranges3__45__cpo5ssizeE[1];
.global .align 1 .b8 _ZN34_INTERNAL_65798555_4_k_cu_fa7f0ee44cuda3std6ranges3__45__cpo8distanceE[1];
.global .align 1 .b8 _ZN34_INTERNAL_65798555_4_k_cu_fa7f0ee46thrust24THRUST_300001_SM_1000_NS8cuda_cub3parE[1];
.global .align 1 .b8 _ZN34_INTERNAL_65798555_4_k_cu_fa7f0ee46thrust24THRUST_300001_SM_1000_NS8cuda_cub10par_nosyncE[1];
.global .align 1 .b8 _ZN34_INTERNAL_65798555_4_k_cu_fa7f0ee46thrust24THRUST_300001_SM_1000_NS6system6detail10sequential3seqE[1];
.global .align 1 .b8 _ZN34_INTERNAL_65798555_4_k_cu_fa7f0ee46thrust24THRUST_300001_SM_1000_NS6system3cpp3parE[1];
.global .align 1 .b8 _ZN34_INTERNAL_65798555_4_k_cu_fa7f0ee46thrust24THRUST_300001_SM_1000_NS12placeholders2_1E[1];
.global .align 1 .b8 _ZN34_INTERNAL_65798555_4_k_cu_fa7f0ee46thrust24THRUST_300001_SM_1000_NS12placeholders2_2E[1];
.global .align 1 .b8 _ZN34_INTERNAL_65798555_4_k_cu_fa7f0ee46thrust24THRUST_300001_SM_1000_NS12placeholders2_3E[1];
.global .align 1 .b8 _ZN34_INTERNAL_65798555_4_k_cu_fa7f0ee46thrust24THRUST_300001_SM_1000_NS12placeholders2_4E[1];
.global .align 1 .b8 _ZN34_INTERNAL_65798555_4_k_cu_fa7f0ee46thrust24THRUST_300001_SM_1000_NS12placeholders2_5E[1];
.global .align 1 .b8 _ZN34_INTERNAL_65798555_4_k_cu_fa7f0ee46thrust24THRUST_300001_SM_1000_NS12placeholders2_6E[1];
.global .align 1 .b8 _ZN34_INTERNAL_65798555_4_k_cu_fa7f0ee46thrust24THRUST_300001_SM_1000_NS12placeholders2_7E[1];
.global .align 1 .b8 _ZN34_INTERNAL_65798555_4_k_cu_fa7f0ee46thrust24THRUST_300001_SM_1000_NS12placeholders2_8E[1];
.global .align 1 .b8 _ZN34_INTERNAL_65798555_4_k_cu_fa7f0ee46thrust24THRUST_300001_SM_1000_NS12placeholders2_9E[1];
.global .align 1 .b8 _ZN34_INTERNAL_65798555_4_k_cu_fa7f0ee46thrust24THRUST_300001_SM_1000_NS12placeholders3_10E[1];
.global .align 1 .b8 _ZN34_INTERNAL_65798555_4_k_cu_fa7f0ee46thrust24THRUST_300001_SM_1000_NS3seqE[1];
.global .align 1 .b8 _ZN34_INTERNAL_65798555_4_k_cu_fa7f0ee46thrust24THRUST_300001_SM_1000_NS6deviceE[1];
.extern .shared .align 16 .b8 sdata[];

.visible .entry _Z11mean_kernelPKdPdi(
	.param .u64 .ptr .align 1 _Z11mean_kernelPKdPdi_param_0,
	.param .u64 .ptr .align 1 _Z11mean_kernelPKdPdi_param_1,
	.param .u32 _Z11mean_kernelPKdPdi_param_2
)
{
	.reg .pred 	%p<6>;
	.reg .b32 	%r<14>;
	.reg .b64 	%rd<9>;
	.reg .b64 	%fd<9>;

	ld.param.u64 	%rd1, [_Z11mean_kernelPKdPdi_param_0];
	ld.param.u64 	%rd2, [_Z11mean_kernelPKdPdi_param_1];
	ld.param.u32 	%r8, [_Z11mean_kernelPKdPdi_param_2];
	mov.u32 	%r1, %tid.x;
	mov.u32 	%r2, %ctaid.x;
	mov.u32 	%r13, %ntid.x;
	mad.lo.s32 	%r4, %r2, %r13, %r1;
	setp.ge.u32 	%p1, %r4, %r8;
	mov.f64 	%fd8, 0d0000000000000000;
	@%p1 bra 	$L__BB0_2;
	cvta.to.global.u64 	%rd3, %rd1;
	mul.wide.u32 	%rd4, %r4, 8;
	add.s64 	%rd5, %rd3, %rd4;
	ld.global.f64 	%fd8, [%rd5];
$L__BB0_2:
	shl.b32 	%r9, %r1, 3;
	mov.u32 	%r10, sdata;
	add.s32 	%r5, %r10, %r9;
	st.shared.f64 	[%r5], %fd8;
	bar.sync 	0;
	setp.lt.u32 	%p2, %r13, 2;
	@%p2 bra 	$L__BB0_6;
$L__BB0_3:
	shr.u32 	%r7, %r13, 1;
	setp.ge.u32 	%p3, %r1, %r7;
	@%p3 bra 	$L__BB0_5;
	shl.b32 	%r11, %r7, 3;
	add.s32 	%r12, %r5, %r11;
	ld.shared.f64 	%fd4, [%r12];
	ld.shared.f64 	%fd5, [%r5];
	add.f64 	%fd6, %fd4, %fd5;
	st.shared.f64 	[%r5], %fd6;
$L__BB0_5:
	bar.sync 	0;
	setp.gt.u32 	%p4, %r13, 3;
	mov.u32 	%r13, %r7;
	@%p4 bra 	$L__BB0_3;
$L__BB0_6:
	setp.ne.s32 	%p5, %r1, 0;
	@%p5 bra 	$L__BB0_8;
	ld.shared.f64 	%fd7, [sdata];
	cvta.to.global.u64 	%rd6, %rd2;
	mul.wide.u32 	%rd7, %r2, 8;
	add.s64 	%rd8, %rd6, %rd7;
	st.global.f64 	[%rd8], %fd7;
$L__BB0_8:
	ret;

}
	// .globl	_ZN3cub18CUB_300001_SM_10006detail11EmptyKernelIvEEvv
.visible .entry _ZN3cub18CUB_300001_SM_10006detail11EmptyKernelIvEEvv()
{


	ret;

}


// ===== COMPILED SASS (sm_100) =====

	.target	sm_100

	.elftype	@"ET_EXEC"


//--------------------- .note.nv.tkinfo           --------------------------
	.section	.note.nv.tkinfo,"",@"SHT_NOTE"
	.sectionflags	@"SHF_NOTE_NV_TKINFO"
	.tkinfo
        /*0018*/ 	.word	0x00000002
        /*0030*/ 	.string	""
        /*0030*/ 	.string	"ptxas"
        /*0030*/ 	.string	"Cuda compilation tools, release 13.0, V13.0.88"
        /*0030*/ 	.string	"Build cuda_13.0.r13.0/compiler.36424714_0"
        /*0030*/ 	.string	"-arch sm_100 -m 64 "



//--------------------- .note.nv.cuinfo           --------------------------
	.section	.note.nv.cuinfo,"",@"SHT_NOTE"
	.sectionflags	@"SHF_NOTE_NV_CUINFO"
        /*0018*/ 	.short	0x0002
        /*001a*/ 	.short	0x0064
        /*001c*/ 	.short	0x0082
	.zero		2


//--------------------- .nv.info                  --------------------------
	.section	.nv.info,"",@"SHT_CUDA_INFO"
	.align	4


	//----- nvinfo : EIATTR_REGCOUNT
	.align		4
        /*0000*/ 	.byte	0x04, 0x2f
        /*0002*/ 	.short	(.L_46 - .L_45)
	.align		4
.L_45:
        /*0004*/ 	.word	index@(_Z11mean_kernelPKdPdi)
        /*0008*/ 	.word	0x0000000d


	//----- nvinfo : EIATTR_FRAME_SIZE
	.align		4
.L_46:
        /*000c*/ 	.byte	0x04, 0x11
        /*000e*/ 	.short	(.L_48 - .L_47)
	.align		4
.L_47:
        /*0010*/ 	.word	index@(_Z11mean_kernelPKdPdi)
        /*0014*/ 	.word	0x00000000


	//----- nvinfo : EIATTR_REGCOUNT
	.align		4
.L_48:
        /*0018*/ 	.byte	0x04, 0x2f
        /*001a*/ 	.short	(.L_50 - .L_49)
	.align		4
.L_49:
        /*001c*/ 	.word	index@(_ZN3cub18CUB_300001_SM_10006detail11EmptyKernelIvEEvv)
        /*0020*/ 	.word	0x00000004


	//----- nvinfo : EIATTR_FRAME_SIZE
	.align		4
.L_50:
        /*0024*/ 	.byte	0x04, 0x11
        /*0026*/ 	.short	(.L_52 - .L_51)
	.align		4
.L_51:
        /*0028*/ 	.word	index@(_ZN3cub18CUB_300001_SM_10006detail11EmptyKernelIvEEvv)
        /*002c*/ 	.word	0x00000000


	//----- nvinfo : EIATTR_MIN_STACK_SIZE
	.align		4
.L_52:
        /*0030*/ 	.byte	0x04, 0x12
        /*0032*/ 	.short	(.L_54 - .L_53)
	.align		4
.L_53:
        /*0034*/ 	.word	index@(_ZN3cub18CUB_300001_SM_10006detail11EmptyKernelIvEEvv)
        /*0038*/ 	.word	0x00000000


	//----- nvinfo : EIATTR_MIN_STACK_SIZE
	.align		4
.L_54:
        /*003c*/ 	.byte	0x04, 0x12
        /*003e*/ 	.short	(.L_56 - .L_55)
	.align		4
.L_55:
        /*0040*/ 	.word	index@(_Z11mean_kernelPKdPdi)
        /*0044*/ 	.word	0x00000000
.L_56:


//--------------------- .nv.compat                --------------------------
	.section	.nv.compat,"",@"SHT_CUDA_COMPAT_INFO"
	.align	4
        /*0000*/ 	.byte	0x02, 0x09, 0x00, 0x00, 0x02, 0x02, 0x01, 0x00, 0x02, 0x05, 0x05, 0x00, 0x03, 0x07, 0x01, 0x01
        /*0010*/ 	.byte	0x02, 0x03, 0x00, 0x00, 0x02, 0x06, 0x01, 0x00, 0x04, 0x0b, 0x08, 0x00, 0x01, 0x00, 0x00, 0x00
        /*0020*/ 	.byte	0x00, 0x00, 0x00, 0x00


//--------------------- .nv.info._ZN3cub18CUB_300001_SM_10006detail11EmptyKernelIvEEvv --------------------------
	.section	.nv.info._ZN3cub18CUB_300001_SM_10006detail11EmptyKernelIvEEvv,"",@"SHT_CUDA_INFO"
	.sectionflags	@""
	.align	4


	//----- nvinfo : EIATTR_CUDA_API_VERSION
	.align		4
        /*0000*/ 	.byte	0x04, 0x37
        /*0002*/ 	.short	(.L_58 - .L_57)
.L_57:
        /*0004*/ 	.word	0x00000082


	//----- nvinfo : EIATTR_SPARSE_MMA_MASK
	.align		4
.L_58:
        /*0008*/ 	.byte	0x03, 0x50
        /*000a*/ 	.short	0x0000


	//----- nvinfo : EIATTR_MAXREG_COUNT
	.align		4
        /*000c*/ 	.byte	0x03, 0x1b
        /*000e*/ 	.short	0x00ff


	//----- nvinfo : EIATTR_MERCURY_ISA_VERSION
	.align		4
        /*0010*/ 	.byte	0x03, 0x5f
        /*0012*/ 	.short	0x0101


	//----- nvinfo : EIATTR_VRC_CTA_INIT_COUNT
	.align		4
        /*0014*/ 	.byte	0x02, 0x4a
	.zero		1
	.zero		1


	//----- nvinfo : EIATTR_EXIT_INSTR_OFFSETS
	.align		4
        /*0018*/ 	.byte	0x04, 0x1c
        /*001a*/ 	.short	(.L_60 - .L_59)


	//   ....[0]....
.L_59:
        /*001c*/ 	.word	0x00000010


	//----- nvinfo : EIATTR_SW_WAR
	.align		4
.L_60:
        /*0020*/ 	.byte	0x04, 0x36
        /*0022*/ 	.short	(.L_62 - .L_61)
.L_61:
        /*0024*/ 	.word	0x00000008
.L_62:


//--------------------- .nv.info._Z11mean_kernelPKdPdi --------------------------
	.section	.nv.info._Z11mean_kernelPKdPdi,"",@"SHT_CUDA_INFO"
	.sectionflags	@""
	.align	4


	//----- nvinfo : EIATTR_CUDA_API_VERSION
	.align		4
        /*0000*/ 	.byte	0x04, 0x37
        /*0002*/ 	.short	(.L_64 - .L_63)
.L_63:
        /*0004*/ 	.word	0x00000082


	//----- nvinfo : EIATTR_KPARAM_INFO
	.align		4
.L_64:
        /*0008*/ 	.byte	0x04, 0x17
        /*000a*/ 	.short	(.L_66 - .L_65)
.L_65:
        /*000c*/ 	.word	0x00000000
        /*0010*/ 	.short	0x0002
        /*0012*/ 	.short	0x0010
        /*0014*/ 	.byte	0x00, 0xf0, 0x11, 0x00


	//----- nvinfo : EIATTR_KPARAM_INFO
	.align		4
.L_66:
        /*0018*/ 	.byte	0x04, 0x17
        /*001a*/ 	.short	(.L_68 - .L_67)
.L_67:
        /*001c*/ 	.word	0x00000000
        /*0020*/ 	.short	0x0001
        /*0022*/ 	.short	0x0008
        /*0024*/ 	.byte	0x00, 0xf5, 0x21, 0x00


	//----- nvinfo : EIATTR_KPARAM_INFO
	.align		4
.L_68:
        /*0028*/ 	.byte	0x04, 0x17
        /*002a*/ 	.short	(.L_70 - .L_69)
.L_69:
        /*002c*/ 	.word	0x00000000
        /*0030*/ 	.short	0x0000
        /*0032*/ 	.short	0x0000
        /*0034*/ 	.byte	0x00, 0xf5, 0x21, 0x00


	//----- nvinfo : EIATTR_SPARSE_MMA_MASK
	.align		4
.L_70:
        /*0038*/ 	.byte	0x03, 0x50
        /*003a*/ 	.short	0x0000


	//----- nvinfo : EIATTR_MAXREG_COUNT
	.align		4
        /*003c*/ 	.byte	0x03, 0x1b
        /*003e*/ 	.short	0x00ff


	//----- nvinfo : EIATTR_NUM_BARRIERS
	.align		4
        /*0040*/ 	.byte	0x02, 0x4c
        /*0042*/ 	.byte	0x01
	.zero		1


	//----- nvinfo : EIATTR_MERCURY_ISA_VERSION
	.align		4
        /*0044*/ 	.byte	0x03, 0x5f
        /*0046*/ 	.short	0x0101


	//----- nvinfo : EIATTR_VRC_CTA_INIT_COUNT
	.align		4
        /*0048*/ 	.byte	0x02, 0x4a
	.zero		1
	.zero		1


	//----- nvinfo : EIATTR_EXIT_INSTR_OFFSETS
	.align		4
        /*004c*/ 	.byte	0x04, 0x1c
        /*004e*/ 	.short	(.L_72 - .L_71)


	//   ....[0]....
.L_71:
        /*0050*/ 	.word	0x00000210


	//   ....[1]....
        /*0054*/ 	.word	0x00000290


	//----- nvinfo : EIATTR_CBANK_PARAM_SIZE
	.align		4
.L_72:
        /*0058*/ 	.byte	0x03, 0x19
        /*005a*/ 	.short	0x0014


	//----- nvinfo : EIATTR_PARAM_CBANK
	.align		4
        /*005c*/ 	.byte	0x04, 0x0a
        /*005e*/ 	.short	(.L_74 - .L_73)
	.align		4
.L_73:
        /*0060*/ 	.word	index@(.nv.constant0._Z11mean_kernelPKdPdi)
        /*0064*/ 	.short	0x0380
        /*0066*/ 	.short	0x0014


	//----- nvinfo : EIATTR_SW_WAR
	.align		4
.L_74:
        /*0068*/ 	.byte	0x04, 0x36
        /*006a*/ 	.short	(.L_76 - .L_75)
.L_75:
        /*006c*/ 	.word	0x00000008
.L_76:


//--------------------- .nv.callgraph             --------------------------
	.section	.nv.callgraph,"",@"SHT_CUDA_CALLGRAPH"
	.align	4
	.sectionentsize	8
	.align		4
        /*0000*/ 	.word	0x00000000
	.align		4
        /*0004*/ 	.word	0xffffffff
	.align		4
        /*0008*/ 	.word	0x00000000
	.align		4
        /*000c*/ 	.word	0xfffffffe
	.align		4
        /*0010*/ 	.word	0x00000000
	.align		4
        /*0014*/ 	.word	0xfffffffd
	.align		4
        /*0018*/ 	.word	0x00000000
	.align		4
        /*001c*/ 	.word	0xfffffffc


//--------------------- .nv.constant4             --------------------------
	.section	.nv.constant4,"a",@progbits
	.align	8
	.align		8
.nv.constant4:
        /*0000*/ 	.dword	_ZN34_INTERNAL_65798555_4_k_cu_fa7f0ee44cuda3std3__45__cpo5beginE
	.align		8
        /*0008*/ 	.dword	_ZN34_INTERNAL_65798555_4_k_cu_fa7f0ee44cuda3std3__45__cpo3endE
	.align		8
        /*0010*/ 	.dword	_ZN34_INTERNAL_65798555_4_k_cu_fa7f0ee44cuda3std3__45__cpo6cbeginE
	.align		8
        /*0018*/ 	.dword	_ZN34_INTERNAL_65798555_4_k_cu_fa7f0ee44cuda3std3__45__cpo4cendE
	.align		8
        /*0020*/ 	.dword	_ZN34_INTERNAL_65798555_4_k_cu_fa7f0ee44cuda3std3__45__cpo6rbeginE
	.align		8
        /*0028*/ 	.dword	_ZN34_INTERNAL_65798555_4_k_cu_fa7f0ee44cuda3std3__45__cpo4rendE
	.align		8
        /*0030*/ 	.dword	_ZN34_INTERNAL_65798555_4_k_cu_fa7f0ee44cuda3std3__45__cpo7crbeginE
	.align		8
        /*0038*/ 	.dword	_ZN34_INTERNAL_65798555_4_k_cu_fa7f0ee44cuda3std3__45__cpo5crendE
	.align		8
        /*0040*/ 	.dword	_ZN34_INTERNAL_65798555_4_k_cu_fa7f0ee44cuda3std3__436_GLOBAL__N__65798555_4_k_cu_fa7f0ee46ignoreE
	.align		8
        /*0048*/ 	.dword	_ZN34_INTERNAL_65798555_4_k_cu_fa7f0ee44cuda3std3__419piecewise_constructE
	.align		8
        /*0050*/ 	.dword	_ZN34_INTERNAL_65798555_4_k_cu_fa7f0ee44cuda3std3__48in_placeE
	.align		8
        /*0058*/ 	.dword	_ZN34_INTERNAL_65798555_4_k_cu_fa7f0ee44cuda3std3__420unreachable_sentinelE
	.align		8
        /*0060*/ 	.dword	_ZN34_INTERNAL_65798555_4_k_cu_fa7f0ee44cuda3std3__47nulloptE
	.align		8
        /*0068*/ 	.dword	_ZN34_INTERNAL_65798555_4_k_cu_fa7f0ee44cuda3std3__48unexpectE
	.align		8
        /*0070*/ 	.dword	_ZN34_INTERNAL_65798555_4_k_cu_fa7f0ee44cuda3std6ranges3__45__cpo4swapE
	.align		8
        /*0078*/ 	.dword	_ZN34_INTERNAL_65798555_4_k_cu_fa7f0ee44cuda3std6ranges3__45__cpo9iter_moveE
	.align		8
        /*0080*/ 	.dword	_ZN34_INTERNAL_65798555_4_k_cu_fa7f0ee44cuda3std6ranges3__45__cpo5beginE
	.align		8
        /*0088*/ 	.dword	_ZN34_INTERNAL_65798555_4_k_cu_fa7f0ee44cuda3std6ranges3__45__cpo3endE
	.align		8
        /*0090*/ 	.dword	_ZN34_INTERNAL_65798555_4_k_cu_fa7f0ee44cuda3std6ranges3__45__cpo6cbeginE
	.align		8
        /*0098*/ 	.dword	_ZN34_INTERNAL_65798555_4_k_cu_fa7f0ee44cuda3std6ranges3__45__cpo4cendE
	.align		8
        /*00a0*/ 	.dword	_ZN34_INTERNAL_65798555_4_k_cu_fa7f0ee44cuda3std6ranges3__45__cpo7advanceE
	.align		8
        /*00a8*/ 	.dword	_ZN34_INTERNAL_65798555_4_k_cu_fa7f0ee44cuda3std6ranges3__45__cpo9iter_swapE
	.align		8
        /*00b0*/ 	.dword	_ZN34_INTERNAL_65798555_4_k_cu_fa7f0ee44cuda3std6ranges3__45__cpo4nextE
	.align		8
        /*00b8*/ 	.dword	_ZN34_INTERNAL_65798555_4_k_cu_fa7f0ee44cuda3std6ranges3__45__cpo4prevE
	.align		8
        /*00c0*/ 	.dword	_ZN34_INTERNAL_65798555_4_k_cu_fa7f0ee44cuda3std6ranges3__45__cpo4dataE
	.align		8
        /*00c8*/ 	.dword	_ZN34_INTERNAL_65798555_4_k_cu_fa7f0ee44cuda3std6ranges3__45__cpo5cdataE
	.align		8
        /*00d0*/ 	.dword	_ZN34_INTERNAL_65798555_4_k_cu_fa7f0ee44cuda3std6ranges3__45__cpo4sizeE
	.align		8
        /*00d8*/ 	.dword	_ZN34_INTERNAL_65798555_4_k_cu_fa7f0ee44cuda3std6ranges3__45__cpo5ssizeE
	.align		8
        /*00e0*/ 	.dword	_ZN34_INTERNAL_65798555_4_k_cu_fa7f0ee44cuda3std6ranges3__45__cpo8distanceE
	.align		8
        /*00e8*/ 	.dword	_ZN34_INTERNAL_65798555_4_k_cu_fa7f0ee46thrust24THRUST_300001_SM_1000_NS8cuda_cub3parE
	.align		8
        /*00f0*/ 	.dword	_ZN34_INTERNAL_65798555_4_k_cu_fa7f0ee46thrust24THRUST_300001_SM_1000_NS8cuda_cub10par_nosyncE
	.align		8
        /*00f8*/ 	.dword	_ZN34_INTERNAL_65798555_4_k_cu_fa7f0ee46thrust24THRUST_300001_SM_1000_NS6system6detail10sequential3seqE
	.align		8
        /*0100*/ 	.dword	_ZN34_INTERNAL_65798555_4_k_cu_fa7f0ee46thrust24THRUST_300001_SM_1000_NS6system3cpp3parE
	.align		8
        /*0108*/ 	.dword	_ZN34_INTERNAL_65798555_4_k_cu_fa7f0ee46thrust24THRUST_300001_SM_1000_NS12placeholders2_1E
	.align		8
        /*0110*/ 	.dword	_ZN34_INTERNAL_65798555_4_k_cu_fa7f0ee46thrust24THRUST_300001_SM_1000_NS12placeholders2_2E
	.align		8
        /*0118*/ 	.dword	_ZN34_INTERNAL_65798555_4_k_cu_fa7f0ee46thrust24THRUST_300001_SM_1000_NS12placeholders2_3E
	.align		8
        /*0120*/ 	.dword	_ZN34_INTERNAL_65798555_4_k_cu_fa7f0ee46thrust24THRUST_300001_SM_1000_NS12placeholders2_4E
	.align		8
        /*0128*/ 	.dword	_ZN34_INTERNAL_65798555_4_k_cu_fa7f0ee46thrust24THRUST_300001_SM_1000_NS12placeholders2_5E
	.align		8
        /*0130*/ 	.dword	_ZN34_INTERNAL_65798555_4_k_cu_fa7f0ee46thrust24THRUST_300001_SM_1000_NS12placeholders2_6E
	.align		8
        /*0138*/ 	.dword	_ZN34_INTERNAL_65798555_4_k_cu_fa7f0ee46thrust24THRUST_300001_SM_1000_NS12placeholders2_7E
	.align		8
        /*0140*/ 	.dword	_ZN34_INTERNAL_65798555_4_k_cu_fa7f0ee46thrust24THRUST_300001_SM_1000_NS12placeholders2_8E
	.align		8
        /*0148*/ 	.dword	_ZN34_INTERNAL_65798555_4_k_cu_fa7f0ee46thrust24THRUST_300001_SM_1000_NS12placeholders2_9E
	.align		8
        /*0150*/ 	.dword	_ZN34_INTERNAL_65798555_4_k_cu_fa7f0ee46thrust24THRUST_300001_SM_1000_NS12placeholders3_10E
	.align		8
        /*0158*/ 	.dword	_ZN34_INTERNAL_65798555_4_k_cu_fa7f0ee46thrust24THRUST_300001_SM_1000_NS3seqE
	.align		8
        /*0160*/ 	.dword	_ZN34_INTERNAL_65798555_4_k_cu_fa7f0ee46thrust24THRUST_300001_SM_1000_NS6deviceE


//--------------------- .text._ZN3cub18CUB_300001_SM_10006detail11EmptyKernelIvEEvv --------------------------
	.section	.text._ZN3cub18CUB_300001_SM_10006detail11EmptyKernelIvEEvv,"ax",@progbits
	.align	128
        .global         _ZN3cub18CUB_300001_SM_10006detail11EmptyKernelIvEEvv
        .type           _ZN3cub18CUB_300001_SM_10006detail11EmptyKernelIvEEvv,@function
        .size           _ZN3cub18CUB_300001_SM_10006detail11EmptyKernelIvEEvv,(.L_x_4 - _ZN3cub18CUB_300001_SM_10006detail11EmptyKernelIvEEvv)
        .other          _ZN3cub18CUB_300001_SM_10006detail11EmptyKernelIvEEvv,@"STO_CUDA_ENTRY STV_DEFAULT"
_ZN3cub18CUB_300001_SM_10006detail11EmptyKernelIvEEvv:
.text._ZN3cub18CUB_300001_SM_10006detail11EmptyKernelIvEEvv:
[----:B------:R-:W-:Y:S01]  /*0000*/  LDC R1, c[0x0][0x37c] ;  /* 0x0000df00ff017b82 */ /* 0x000fe20000000800 */
[----:B------:R-:W-:Y:S05]  /*0010*/  EXIT ;  /* 0x000000000000794d */ /* 0x000fea0003800000 */
.L_x_0:
[----:B------:R-:W-:-:S00]  /*0020*/  BRA `(.L_x_0) ;  /* 0xfffffffc00fc7947 */ /* 0x000fc0000383ffff */
[----:B------:R-:W-:-:S00]  /*0030*/  NOP ;  /* 0x0000000000007918 */ /* 0x000fc00000000000 */
        /* <DEDUP_REMOVED lines=12> */
.L_x_4:


//--------------------- .text._Z11mean_kernelPKdPdi --------------------------
	.section	.text._Z11mean_kernelPKdPdi,"ax",@progbits
	.align	128
        .global         _Z11mean_kernelPKdPdi
        .type           _Z11mean_kernelPKdPdi,@function
        .size           _Z11mean_kernelPKdPdi,(.L_x_5 - _Z11mean_kernelPKdPdi)
        .other          _Z11mean_kernelPKdPdi,@"STO_CUDA_ENTRY STV_DEFAULT"
_Z11mean_kernelPKdPdi:
.text._Z11mean_kernelPKdPdi:
[----:B------:R-:W-:Y:S01]  /*0000*/  LDC R1, c[0x0][0x37c] ;  /* 0x0000df00ff017b82 */ /* 0x000fe20000000800 */
[----:B------:R-:W0:Y:S01]  /*0010*/  S2R R8, SR_TID.X ;  /* 0x0000000000087919 */ /* 0x000e220000002100 */
[----:B------:R-:W0:Y:S01]  /*0020*/  LDCU UR8, c[0x0][0x360] ;  /* 0x00006c00ff0877ac */ /* 0x000e220008000800 */
[----:B------:R-:W-:Y:S01]  /*0030*/  CS2R R2, SRZ ;  /* 0x0000000000027805 */ /* 0x000fe2000001ff00 */
[----:B------:R-:W0:Y:S01]  /*0040*/  S2R R9, SR_CTAID.X ;  /* 0x0000000000097919 */ /* 0x000e220000002500 */
[----:B------:R-:W1:Y:S01]  /*0050*/  LDCU UR4, c[0x0][0x390] ;  /* 0x00007200ff0477ac */ /* 0x000e620008000800 */
[----:B------:R-:W2:Y:S01]  /*0060*/  LDCU.64 UR6, c[0x0][0x358] ;  /* 0x00006b00ff0677ac */ /* 0x000ea20008000a00 */
[----:B0-----:R-:W-:-:S05]  /*0070*/  IMAD R7, R9, UR8, R8 ;  /* 0x0000000809077c24 */ /* 0x001fca000f8e0208 */
[----:B-1----:R-:W-:-:S13]  /*0080*/  ISETP.GE.U32.AND P0, PT, R7, UR4, PT ;  /* 0x0000000407007c0c */ /* 0x002fda000bf06070 */
[----:B------:R-:W0:Y:S02]  /*0090*/  @!P0 LDC.64 R4, c[0x0][0x380] ;  /* 0x0000e000ff048b82 */ /* 0x000e240000000a00 */
[----:B0-----:R-:W-:-:S05]  /*00a0*/  @!P0 IMAD.WIDE.U32 R4, R7, 0x8, R4 ;  /* 0x0000000807048825 */ /* 0x001fca00078e0004 */
[----:B--2---:R-:W2:Y:S01]  /*00b0*/  @!P0 LDG.E.64 R2, desc[UR6][R4.64] ;  /* 0x0000000604028981 */ /* 0x004ea2000c1e1b00 */
[----:B------:R-:W0:Y:S01]  /*00c0*/  S2UR UR5, SR_CgaCtaId ;  /* 0x00000000000579c3 */ /* 0x000e220000008800 */
[----:B------:R-:W-:Y:S01]  /*00d0*/  IMAD.U32 R0, RZ, RZ, UR8 ;  /* 0x00000008ff007e24 */ /* 0x000fe2000f8e00ff */
[----:B------:R-:W-:Y:S01]  /*00e0*/  UMOV UR4, 0x400 ;  /* 0x0000040000047882 */ /* 0x000fe20000000000 */
[----:B------:R-:W-:-:S03]  /*00f0*/  ISETP.NE.AND P0, PT, R8, RZ, PT ;  /* 0x000000ff0800720c */ /* 0x000fc60003f05270 */
[----:B------:R-:W-:Y:S01]  /*0100*/  ISETP.GE.U32.AND P1, PT, R0, 0x2, PT ;  /* 0x000000020000780c */ /* 0x000fe20003f26070 */
[----:B0-----:R-:W-:-:S06]  /*0110*/  ULEA UR4, UR5, UR4, 0x18 ;  /* 0x0000000405047291 */ /* 0x001fcc000f8ec0ff */
[----:B------:R-:W-:-:S05]  /*0120*/  LEA R7, R8, UR4, 0x3 ;  /* 0x0000000408077c11 */ /* 0x000fca000f8e18ff */
[----:B--2---:R0:W-:Y:S01]  /*0130*/  STS.64 [R7], R2 ;  /* 0x0000000207007388 */ /* 0x0041e20000000a00 */
[----:B------:R-:W-:Y:S06]  /*0140*/  BAR.SYNC.DEFER_BLOCKING 0x0 ;  /* 0x0000000000007b1d */ /* 0x000fec0000010000 */
[----:B------:R-:W-:Y:S05]  /*0150*/  @!P1 BRA `(.L_x_1) ;  /* 0x00000000002c9947 */ /* 0x000fea0003800000 */
.L_x_2:
[----:B------:R-:W-:-:S04]  /*0160*/  SHF.R.U32.HI R10, RZ, 0x1, R0 ;  /* 0x00000001ff0a7819 */ /* 0x000fc80000011600 */
[----:B------:R-:W-:-:S13]  /*0170*/  ISETP.GE.U32.AND P1, PT, R8, R10, PT ;  /* 0x0000000a0800720c */ /* 0x000fda0003f26070 */
[----:B------:R-:W-:Y:S01]  /*0180*/  @!P1 IMAD R6, R10, 0x8, R7 ;  /* 0x000000080a069824 */ /* 0x000fe200078e0207 */
[----:B------:R-:W-:Y:S04]  /*0190*/  @!P1 LDS.64 R4, [R7] ;  /* 0x0000000007049984 */ /* 0x000fe80000000a00 */
[----:B0-----:R-:W0:Y:S02]  /*01a0*/  @!P1 LDS.64 R2, [R6] ;  /* 0x0000000006029984 */ /* 0x001e240000000a00 */
[----:B0-----:R-:W-:-:S07]  /*01b0*/  @!P1 DADD R2, R2, R4 ;  /* 0x0000000002029229 */ /* 0x001fce0000000004 */
[----:B------:R1:W-:Y:S01]  /*01c0*/  @!P1 STS.64 [R7], R2 ;  /* 0x0000000207009388 */ /* 0x0003e20000000a00 */
[----:B------:R-:W-:Y:S01]  /*01d0*/  BAR.SYNC.DEFER_BLOCKING 0x0 ;  /* 0x0000000000007b1d */ /* 0x000fe20000010000 */
[----:B------:R-:W-:Y:S01]  /*01e0*/  ISETP.GT.U32.AND P1, PT, R0, 0x3, PT ;  /* 0x000000030000780c */ /* 0x000fe20003f24070 */
[----:B------:R-:W-:-:S12]  /*01f0*/  IMAD.MOV.U32 R0, RZ, RZ, R10 ;  /* 0x000000ffff007224 */ /* 0x000fd800078e000a */
[----:B-1----:R-:W-:Y:S05]  /*0200*/  @P1 BRA `(.L_x_2) ;  /* 0xfffffffc00d41947 */ /* 0x002fea000383ffff */
.L_x_1:
[----:B------:R-:W-:Y:S05]  /*0210*/  @P0 EXIT ;  /* 0x000000000000094d */ /* 0x000fea0003800000 */
[----:B------:R-:W1:Y:S01]  /*0220*/  S2UR UR5, SR_CgaCtaId ;  /* 0x00000000000579c3 */ /* 0x000e620000008800 */
[----:B------:R-:W-:-:S07]  /*0230*/  UMOV UR4, 0x400 ;  /* 0x0000040000047882 */ /* 0x000fce0000000000 */
[----:B------:R-:W2:Y:S01]  /*0240*/  LDC.64 R4, c[0x0][0x388] ;  /* 0x0000e200ff047b82 */ /* 0x000ea20000000a00 */
[----:B-1----:R-:W-:Y:S01]  /*0250*/  ULEA UR4, UR5, UR4, 0x18 ;  /* 0x0000000405047291 */ /* 0x002fe2000f8ec0ff */
[----:B--2---:R-:W-:-:S08]  /*0260*/  IMAD.WIDE.U32 R4, R9, 0x8, R4 ;  /* 0x0000000809047825 */ /* 0x004fd000078e0004 */
[----:B0-----:R-:W0:Y:S04]  /*0270*/  LDS.64 R2, [UR4] ;  /* 0x00000004ff027984 */ /* 0x001e280008000a00 */
[----:B0-----:R-:W-:Y:S01]  /*0280*/  STG.E.64 desc[UR6][R4.64], R2 ;  /* 0x0000000204007986 */ /* 0x001fe2000c101b06 */
[----:B------:R-:W-:Y:S05]  /*0290*/  EXIT ;  /* 0x000000000000794d */ /* 0x000fea0003800000 */
.L_x_3:
        /* <DEDUP_REMOVED lines=14> */
.L_x_5:


//--------------------- .nv.shared._ZN3cub18CUB_300001_SM_10006detail11EmptyKernelIvEEvv --------------------------
	.section	.nv.shared._ZN3cub18CUB_300001_SM_10006detail11EmptyKernelIvEEvv,"aw",@nobits
	.sectionflags	@""
	.align	16
	.zero		1024


//--------------------- .nv.shared.reserved.0     --------------------------
	.section	.nv.shared.reserved.0,"aw",@nobits
	.weak		__nv_reservedSMEM_offset_0_alias
	.size		__nv_reservedSMEM_offset_0_alias, 0, 64
	.other		__nv_reservedSMEM_offset_0_alias,@"STO_CUDA_RESERVED_SHARED STV_DEFAULT"
__nv_reservedSMEM_offset_0_alias:
	.zero		0
	.zero		64


//--------------------- .nv.global                --------------------------
	.section	.nv.global,"aw",@nobits
.nv.global:
	.type		_ZN34_INTERNAL_65798555_4_k_cu_fa7f0ee46thrust24THRUST_300001_SM_1000_NS12placeholders2_8E,@object
	.size		_ZN34_INTERNAL_65798555_4_k_cu_fa7f0ee46thrust24THRUST_300001_SM_1000_NS12placeholders2_8E,(_ZN34_INTERNAL_65798555_4_k_cu_fa7f0ee44cuda3std3__436_GLOBAL__N__65798555_4_k_cu_fa7f0ee46ignoreE - _ZN34_INTERNAL_65798555_4_k_cu_fa7f0ee46thrust24THRUST_300001_SM_1000_NS12placeholders2_8E)
_ZN34_INTERNAL_65798555_4_k_cu_fa7f0ee46thrust24THRUST_300001_SM_1000_NS12placeholders2_8E:
	.zero		1
	.type		_ZN34_INTERNAL_65798555_4_k_cu_fa7f0ee44cuda3std3__436_GLOBAL__N__65798555_4_k_cu_fa7f0ee46ignoreE,@object
	.size		_ZN34_INTERNAL_65798555_4_k_cu_fa7f0ee44cuda3std3__436_GLOBAL__N__65798555_4_k_cu_fa7f0ee46ignoreE,(_ZN34_INTERNAL_65798555_4_k_cu_fa7f0ee44cuda3std6ranges3__45__cpo4dataE - _ZN34_INTERNAL_65798555_4_k_cu_fa7f0ee44cuda3std3__436_GLOBAL__N__65798555_4_k_cu_fa7f0ee46ignoreE)
_ZN34_INTERNAL_65798555_4_k_cu_fa7f0ee44cuda3std3__436_GLOBAL__N__65798555_4_k_cu_fa7f0ee46ignoreE:
	.zero		1
	.type		_ZN34_INTERNAL_65798555_4_k_cu_fa7f0ee44cuda3std6ranges3__45__cpo4dataE,@object
	.size		_ZN34_INTERNAL_65798555_4_k_cu_fa7f0ee44cuda3std6ranges3__45__cpo4dataE,(_ZN34_INTERNAL_65798555_4_k_cu_fa7f0ee46thrust24THRUST_300001_SM_1000_NS6system3cpp3parE - _ZN34_INTERNAL_65798555_4_k_cu_fa7f0ee44cuda3std6ranges3__45__cpo4dataE)
_ZN34_INTERNAL_65798555_4_k_cu_fa7f0ee44cuda3std6ranges3__45__cpo4dataE:
	.zero		1
	.type		_ZN34_INTERNAL_65798555_4_k_cu_fa7f0ee46thrust24THRUST_300001_SM_1000_NS6system3cpp3parE,@object
	.size		_ZN34_INTERNAL_65798555_4_k_cu_fa7f0ee46thrust24THRUST_300001_SM_1000_NS6system3cpp3parE,(_ZN34_INTERNAL_65798555_4_k_cu_fa7f0ee44cuda3std3__45__cpo5beginE - _ZN34_INTERNAL_65798555_4_k_cu_fa7f0ee46thrust24THRUST_300001_SM_1000_NS6system3cpp3parE)
_ZN34_INTERNAL_65798555_4_k_cu_fa7f0ee46thrust24THRUST_300001_SM_1000_NS6system3cpp3parE:
	.zero		1
	.type		_ZN34_INTERNAL_65798555_4_k_cu_fa7f0ee44cuda3std3__45__cpo5beginE,@object
	.size		_ZN34_INTERNAL_65798555_4_k_cu_fa7f0ee44cuda3std3__45__cpo5beginE,(_ZN34_INTERNAL_65798555_4_k_cu_fa7f0ee44cuda3std6ranges3__45__cpo5beginE - _ZN34_INTERNAL_65798555_4_k_cu_fa7f0ee44cuda3std3__45__cpo5beginE)
_ZN34_INTERNAL_65798555_4_k_cu_fa7f0ee44cuda3std3__45__cpo5beginE:
	.zero		1
	.type		_ZN34_INTERNAL_65798555_4_k_cu_fa7f0ee44cuda3std6ranges3__45__cpo5beginE,@object
	.size		_ZN34_INTERNAL_65798555_4_k_cu_fa7f0ee44cuda3std6ranges3__45__cpo5beginE,(_ZN34_INTERNAL_65798555_4_k_cu_fa7f0ee46thrust24THRUST_300001_SM_1000_NS6deviceE - _ZN34_INTERNAL_65798555_4_k_cu_fa7f0ee44cuda3std6ranges3__45__cpo5beginE)
_ZN34_INTERNAL_65798555_4_k_cu_fa7f0ee44cuda3std6ranges3__45__cpo5beginE:
	.zero		1
	.type		_ZN34_INTERNAL_65798555_4_k_cu_fa7f0ee46thrust24THRUST_300001_SM_1000_NS6deviceE,@object
	.size		_ZN34_INTERNAL_65798555_4_k_cu_fa7f0ee46thrust24THRUST_300001_SM_1000_NS6deviceE,(_ZN34_INTERNAL_65798555_4_k_cu_fa7f0ee44cuda3std3__47nulloptE - _ZN34_INTERNAL_65798555_4_k_cu_fa7f0ee46thrust24THRUST_300001_SM_1000_NS6deviceE)
_ZN34_INTERNAL_65798555_4_k_cu_fa7f0ee46thrust24THRUST_300001_SM_1000_NS6deviceE:
	.zero		1
	.type		_ZN34_INTERNAL_65798555_4_k_cu_fa7f0ee44cuda3std3__47nulloptE,@object
	.size		_ZN34_INTERNAL_65798555_4_k_cu_fa7f0ee44cuda3std3__47nulloptE,(_ZN34_INTERNAL_65798555_4_k_cu_fa7f0ee44cuda3std6ranges3__45__cpo8distanceE - _ZN34_INTERNAL_65798555_4_k_cu_fa7f0ee44cuda3std3__47nulloptE)
_ZN34_INTERNAL_65798555_4_k_cu_fa7f0ee44cuda3std3__47nulloptE:
	.zero		1
	.type		_ZN34_INTERNAL_65798555_4_k_cu_fa7f0ee44cuda3std6ranges3__45__cpo8distanceE,@object
	.size		_ZN34_INTERNAL_65798555_4_k_cu_fa7f0ee44cuda3std6ranges3__45__cpo8distanceE,(_ZN34_INTERNAL_65798555_4_k_cu_fa7f0ee46thrust24THRUST_300001_SM_1000_NS12placeholders2_4E - _ZN34_INTERNAL_65798555_4_k_cu_fa7f0ee44cuda3std6ranges3__45__cpo8distanceE)
_ZN34_INTERNAL_65798555_4_k_cu_fa7f0ee44cuda3std6ranges3__45__cpo8distanceE:
	.zero		1
	.type		_ZN34_INTERNAL_65798555_4_k_cu_fa7f0ee46thrust24THRUST_300001_SM_1000_NS12placeholders2_4E,@object
	.size		_ZN34_INTERNAL_65798555_4_k_cu_fa7f0ee46thrust24THRUST_300001_SM_1000_NS12placeholders2_4E,(_ZN34_INTERNAL_65798555_4_k_cu_fa7f0ee44cuda3std3__45__cpo6rbeginE - _ZN34_INTERNAL_65798555_4_k_cu_fa7f0ee46thrust24THRUST_300001_SM_1000_NS12placeholders2_4E)
_ZN34_INTERNAL_65798555_4_k_cu_fa7f0ee46thrust24THRUST_300001_SM_1000_NS12placeholders2_4E:
	.zero		1
	.type		_ZN34_INTERNAL_65798555_4_k_cu_fa7f0ee44cuda3std3__45__cpo6rbeginE,@object
	.size		_ZN34_INTERNAL_65798555_4_k_cu_fa7f0ee44cuda3std3__45__cpo6rbeginE,(_ZN34_INTERNAL_65798555_4_k_cu_fa7f0ee44cuda3std6ranges3__45__cpo7advanceE - _ZN34_INTERNAL_65798555_4_k_cu_fa7f0ee44cuda3std3__45__cpo6rbeginE)
_ZN34_INTERNAL_65798555_4_k_cu_fa7f0ee44cuda3std3__45__cpo6rbeginE:
	.zero		1
	.type		_ZN34_INTERNAL_65798555_4_k_cu_fa7f0ee44cuda3std6ranges3__45__cpo7advanceE,@object
	.size		_ZN34_INTERNAL_65798555_4_k_cu_fa7f0ee44cuda3std6ranges3__45__cpo7advanceE,(_ZN34_INTERNAL_65798555_4_k_cu_fa7f0ee46thrust24THRUST_300001_SM_1000_NS12placeholders3_10E - _ZN34_INTERNAL_65798555_4_k_cu_fa7f0ee44cuda3std6ranges3__45__cpo7advanceE)
_ZN34_INTERNAL_65798555_4_k_cu_fa7f0ee44cuda3std6ranges3__45__cpo7advanceE:
	.zero		1
	.type		_ZN34_INTERNAL_65798555_4_k_cu_fa7f0ee46thrust24THRUST_300001_SM_1000_NS12placeholders3_10E,@object
	.size		_ZN34_INTERNAL_65798555_4_k_cu_fa7f0ee46thrust24THRUST_300001_SM_1000_NS12placeholders3_10E,(_ZN34_INTERNAL_65798555_4_k_cu_fa7f0ee44cuda3std3__48in_placeE - _ZN34_INTERNAL_65798555_4_k_cu_fa7f0ee46thrust24THRUST_300001_SM_1000_NS12placeholders3_10E)
_ZN34_INTERNAL_65798555_4_k_cu_fa7f0ee46thrust24THRUST_300001_SM_1000_NS12placeholders3_10E:
	.zero		1
	.type		_ZN34_INTERNAL_65798555_4_k_cu_fa7f0ee44cuda3std3__48in_placeE,@object
	.size		_ZN34_INTERNAL_65798555_4_k_cu_fa7f0ee44cuda3std3__48in_placeE,(_ZN34_INTERNAL_65798555_4_k_cu_fa7f0ee44cuda3std6ranges3__45__cpo4sizeE - _ZN34_INTERNAL_65798555_4_k_cu_fa7f0ee44cuda3std3__48in_placeE)
_ZN34_INTERNAL_65798555_4_k_cu_fa7f0ee44cuda3std3__48in_placeE:
	.zero		1
	.type		_ZN34_INTERNAL_65798555_4_k_cu_fa7f0ee44cuda3std6ranges3__45__cpo4sizeE,@object
	.size		_ZN34_INTERNAL_65798555_4_k_cu_fa7f0ee44cuda3std6ranges3__45__cpo4sizeE,(_ZN34_INTERNAL_65798555_4_k_cu_fa7f0ee46thrust24THRUST_300001_SM_1000_NS12placeholders2_2E - _ZN34_INTERNAL_65798555_4_k_cu_fa7f0ee44cuda3std6ranges3__45__cpo4sizeE)
_ZN34_INTERNAL_65798555_4_k_cu_fa7f0ee44cuda3std6ranges3__45__cpo4sizeE:
	.zero		1
	.type		_ZN34_INTERNAL_65798555_4_k_cu_fa7f0ee46thrust24THRUST_300001_SM_1000_NS12placeholders2_2E,@object
	.size		_ZN34_INTERNAL_65798555_4_k_cu_fa7f0ee46thrust24THRUST_300001_SM_1000_NS12placeholders2_2E,(_ZN34_INTERNAL_65798555_4_k_cu_fa7f0ee44cuda3std3__45__cpo6cbeginE - _ZN34_INTERNAL_65798555_4_k_cu_fa7f0ee46thrust24THRUST_300001_SM_1000_NS12placeholders2_2E)
_ZN34_INTERNAL_65798555_4_k_cu_fa7f0ee46thrust24THRUST_300001_SM_1000_NS12placeholders2_2E:
	.zero		1
	.type		_ZN34_INTERNAL_65798555_4_k_cu_fa7f0ee44cuda3std3__45__cpo6cbeginE,@object
	.size		_ZN34_INTERNAL_65798555_4_k_cu_fa7f0ee44cuda3std3__45__cpo6cbeginE,(_ZN34_INTERNAL_65798555_4_k_cu_fa7f0ee44cuda3std6ranges3__45__cpo6cbeginE - _ZN34_INTERNAL_65798555_4_k_cu_fa7f0ee44cuda3std3__45__cpo6cbeginE)
_ZN34_INTERNAL_65798555_4_k_cu_fa7f0ee44cuda3std3__45__cpo6cbeginE:
	.zero		1
	.type		_ZN34_INTERNAL_65798555_4_k_cu_fa7f0ee44cuda3std6ranges3__45__cpo6cbeginE,@object
	.size		_ZN34_INTERNAL_65798555_4_k_cu_fa7f0ee44cuda3std6ranges3__45__cpo6cbeginE,(_ZN34_INTERNAL_65798555_4_k_cu_fa7f0ee46thrust24THRUST_300001_SM_1000_NS12placeholders2_6E - _ZN34_INTERNAL_65798555_4_k_cu_fa7f0ee44cuda3std6ranges3__45__cpo6cbeginE)
_ZN34_INTERNAL_65798555_4_k_cu_fa7f0ee44cuda3std6ranges3__45__cpo6cbeginE:
	.zero		1
	.type		_ZN34_INTERNAL_65798555_4_k_cu_fa7f0ee46thrust24THRUST_300001_SM_1000_NS12placeholders2_6E,@object
	.size		_ZN34_INTERNAL_65798555_4_k_cu_fa7f0ee46thrust24THRUST_300001_SM_1000_NS12placeholders2_6E,(_ZN34_INTERNAL_65798555_4_k_cu_fa7f0ee44cuda3std3__45__cpo7crbeginE - _ZN34_INTERNAL_65798555_4_k_cu_fa7f0ee46thrust24THRUST_300001_SM_1000_NS12placeholders2_6E)
_ZN34_INTERNAL_65798555_4_k_cu_fa7f0ee46thrust24THRUST_300001_SM_1000_NS12placeholders2_6E:
	.zero		1
	.type		_ZN34_INTERNAL_65798555_4_k_cu_fa7f0ee44cuda3std3__45__cpo7crbeginE,@object
	.size		_ZN34_INTERNAL_65798555_4_k_cu_fa7f0ee44cuda3std3__45__cpo7crbeginE,(_ZN34_INTERNAL_65798555_4_k_cu_fa7f0ee44cuda3std6ranges3__45__cpo4nextE - _ZN34_INTERNAL_65798555_4_k_cu_fa7f0ee44cuda3std3__45__cpo7crbeginE)
_ZN34_INTERNAL_65798555_4_k_cu_fa7f0ee44cuda3std3__45__cpo7crbeginE:
	.zero		1
	.type		_ZN34_INTERNAL_65798555_4_k_cu_fa7f0ee44cuda3std6ranges3__45__cpo4nextE,@object
	.size		_ZN34_INTERNAL_65798555_4_k_cu_fa7f0ee44cuda3std6ranges3__45__cpo4nextE,(_ZN34_INTERNAL_65798555_4_k_cu_fa7f0ee44cuda3std6ranges3__45__cpo4swapE - _ZN34_INTERNAL_65798555_4_k_cu_fa7f0ee44cuda3std6ranges3__45__cpo4nextE)
_ZN34_INTERNAL_65798555_4_k_cu_fa7f0ee44cuda3std6ranges3__45__cpo4nextE:
	.zero		1
	.type		_ZN34_INTERNAL_65798555_4_k_cu_fa7f0ee44cuda3std6ranges3__45__cpo4swapE,@object
	.size		_ZN34_INTERNAL_65798555_4_k_cu_fa7f0ee44cuda3std6ranges3__45__cpo4swapE,(_ZN34_INTERNAL_65798555_4_k_cu_fa7f0ee46thrust24THRUST_300001_SM_1000_NS8cuda_cub10par_nosyncE - _ZN34_INTERNAL_65798555_4_k_cu_fa7f0ee44cuda3std6ranges3__45__cpo4swapE)
_ZN34_INTERNAL_65798555_4_k_cu_fa7f0ee44cuda3std6ranges3__45__cpo4swapE:
	.zero		1
	.type		_ZN34_INTERNAL_65798555_4_k_cu_fa7f0ee46thrust24THRUST_300001_SM_1000_NS8cuda_cub10par_nosyncE,@object
	.size		_ZN34_INTERNAL_65798555_4_k_cu_fa7f0ee46thrust24THRUST_300001_SM_1000_NS8cuda_cub10par_nosyncE,(_ZN34_INTERNAL_65798555_4_k_cu_fa7f0ee46thrust24THRUST_300001_SM_1000_NS3seqE - _ZN34_INTERNAL_65798555_4_k_cu_fa7f0ee46thrust24THRUST_300001_SM_1000_NS8cuda_cub10par_nosyncE)
_ZN34_INTERNAL_65798555_4_k_cu_fa7f0ee46thrust24THRUST_300001_SM_1000_NS8cuda_cub10par_nosyncE:
	.zero		1
	.type		_ZN34_INTERNAL_65798555_4_k_cu_fa7f0ee46thrust24THRUST_300001_SM_1000_NS3seqE,@object
	.size		_ZN34_INTERNAL_65798555_4_k_cu_fa7f0ee46thrust24THRUST_300001_SM_1000_NS3seqE,(_ZN34_INTERNAL_65798555_4_k_cu_fa7f0ee44cuda3std3__420unreachable_sentinelE - _ZN34_INTERNAL_65798555_4_k_cu_fa7f0ee46thrust24THRUST_300001_SM_1000_NS3seqE)
_ZN34_INTERNAL_65798555_4_k_cu_fa7f0ee46thrust24THRUST_300001_SM_1000_NS3seqE:
	.zero		1
	.type		_ZN34_INTERNAL_65798555_4_k_cu_fa7f0ee44cuda3std3__420unreachable_sentinelE,@object
	.size		_ZN34_INTERNAL_65798555_4_k_cu_fa7f0ee44cuda3std3__420unreachable_sentinelE,(_ZN34_INTERNAL_65798555_4_k_cu_fa7f0ee44cuda3std6ranges3__45__cpo5ssizeE - _ZN34_INTERNAL_65798555_4_k_cu_fa7f0ee44cuda3std3__420unreachable_sentinelE)
_ZN34_INTERNAL_65798555_4_k_cu_fa7f0ee44cuda3std3__420unreachable_sentinelE:
	.zero		1
	.type		_ZN34_INTERNAL_65798555_4_k_cu_fa7f0ee44cuda3std6ranges3__45__cpo5ssizeE,@object
	.size		_ZN34_INTERNAL_65798555_4_k_cu_fa7f0ee44cuda3std6ranges3__45__cpo5ssizeE,(_ZN34_INTERNAL_65798555_4_k_cu_fa7f0ee46thrust24THRUST_300001_SM_1000_NS12placeholders2_3E - _ZN34_INTERNAL_65798555_4_k_cu_fa7f0ee44cuda3std6ranges3__45__cpo5ssizeE)
_ZN34_INTERNAL_65798555_4_k_cu_fa7f0ee44cuda3std6ranges3__45__cpo5ssizeE:
	.zero		1
	.type		_ZN34_INTERNAL_65798555_4_k_cu_fa7f0ee46thrust24THRUST_300001_SM_1000_NS12placeholders2_3E,@object
	.size		_ZN34_INTERNAL_65798555_4_k_cu_fa7f0ee46thrust24THRUST_300001_SM_1000_NS12placeholders2_3E,(_ZN34_INTERNAL_65798555_4_k_cu_fa7f0ee44cuda3std3__45__cpo4cendE - _ZN34_INTERNAL_65798555_4_k_cu_fa7f0ee46thrust24THRUST_300001_SM_1000_NS12placeholders2_3E)
_ZN34_INTERNAL_65798555_4_k_cu_fa7f0ee46thrust24THRUST_300001_SM_1000_NS12placeholders2_3E:
	.zero		1
	.type		_ZN34_INTERNAL_65798555_4_k_cu_fa7f0ee44cuda3std3__45__cpo4cendE,@object
	.size		_ZN34_INTERNAL_65798555_4_k_cu_fa7f0ee44cuda3std3__45__cpo4cendE,(_ZN34_INTERNAL_65798555_4_k_cu_fa7f0ee44cuda3std6ranges3__45__cpo4cendE - _ZN34_INTERNAL_65798555_4_k_cu_fa7f0ee44cuda3std3__45__cpo4cendE)
_ZN34_INTERNAL_65798555_4_k_cu_fa7f0ee44cuda3std3__45__cpo4cendE:
	.zero		1
	.type		_ZN34_INTERNAL_65798555_4_k_cu_fa7f0ee44cuda3std6ranges3__45__cpo4cendE,@object
	.size		_ZN34_INTERNAL_65798555_4_k_cu_fa7f0ee44cuda3std6ranges3__45__cpo4cendE,(_ZN34_INTERNAL_65798555_4_k_cu_fa7f0ee46thrust24THRUST_300001_SM_1000_NS12placeholders2_7E - _ZN34_INTERNAL_65798555_4_k_cu_fa7f0ee44cuda3std6ranges3__45__cpo4cendE)
_ZN34_INTERNAL_65798555_4_k_cu_fa7f0ee44cuda3std6ranges3__45__cpo4cendE:
	.zero		1
	.type		_ZN34_INTERNAL_65798555_4_k_cu_fa7f0ee46thrust24THRUST_300001_SM_1000_NS12placeholders2_7E,@object
	.size		_ZN34_INTERNAL_65798555_4_k_cu_fa7f0ee46thrust24THRUST_300001_SM_1000_NS12placeholders2_7E,(_ZN34_INTERNAL_65798555_4_k_cu_fa7f0ee44cuda3std3__45__cpo5crendE - _ZN34_INTERNAL_65798555_4_k_cu_fa7f0ee46thrust24THRUST_300001_SM_1000_NS12placeholders2_7E)
_ZN34_INTERNAL_65798555_4_k_cu_fa7f0ee46thrust24THRUST_300001_SM_1000_NS12placeholders2_7E:
	.zero		1
	.type		_ZN34_INTERNAL_65798555_4_k_cu_fa7f0ee44cuda3std3__45__cpo5crendE,@object
	.size		_ZN34_INTERNAL_65798555_4_k_cu_fa7f0ee44cuda3std3__45__cpo5crendE,(_ZN34_INTERNAL_65798555_4_k_cu_fa7f0ee44cuda3std6ranges3__45__cpo4prevE - _ZN34_INTERNAL_65798555_4_k_cu_fa7f0ee44cuda3std3__45__cpo5crendE)
_ZN34_INTERNAL_65798555_4_k_cu_fa7f0ee44cuda3std3__45__cpo5crendE:
	.zero		1
	.type		_ZN34_INTERNAL_65798555_4_k_cu_fa7f0ee44cuda3std6ranges3__45__cpo4prevE,@object
	.size		_ZN34_INTERNAL_65798555_4_k_cu_fa7f0ee44cuda3std6ranges3__45__cpo4prevE,(_ZN34_INTERNAL_65798555_4_k_cu_fa7f0ee44cuda3std6ranges3__45__cpo9iter_moveE - _ZN34_INTERNAL_65798555_4_k_cu_fa7f0ee44cuda3std6ranges3__45__cpo4prevE)
_ZN34_INTERNAL_65798555_4_k_cu_fa7f0ee44cuda3std6ranges3__45__cpo4prevE:
	.zero		1
	.type		_ZN34_INTERNAL_65798555_4_k_cu_fa7f0ee44cuda3std6ranges3__45__cpo9iter_moveE,@object
	.size		_ZN34_INTERNAL_65798555_4_k_cu_fa7f0ee44cuda3std6ranges3__45__cpo9iter_moveE,(_ZN34_INTERNAL_65798555_4_k_cu_fa7f0ee46thrust24THRUST_300001_SM_1000_NS6system6detail10sequential3seqE - _ZN34_INTERNAL_65798555_4_k_cu_fa7f0ee44cuda3std6ranges3__45__cpo9iter_moveE)
_ZN34_INTERNAL_65798555_4_k_cu_fa7f0ee44cuda3std6ranges3__45__cpo9iter_moveE:
	.zero		1
	.type		_ZN34_INTERNAL_65798555_4_k_cu_fa7f0ee46thrust24THRUST_300001_SM_1000_NS6system6detail10sequential3seqE,@object
	.size		_ZN34_INTERNAL_65798555_4_k_cu_fa7f0ee46thrust24THRUST_300001_SM_1000_NS6system6detail10sequential3seqE,(_ZN34_INTERNAL_65798555_4_k_cu_fa7f0ee46thrust24THRUST_300001_SM_1000_NS12placeholders2_9E - _ZN34_INTERNAL_65798555_4_k_cu_fa7f0ee46thrust24THRUST_300001_SM_1000_NS6system6detail10sequential3seqE)
_ZN34_INTERNAL_65798555_4_k_cu_fa7f0ee46thrust24THRUST_300001_SM_1000_NS6system6detail10sequential3seqE:
	.zero		1
	.type		_ZN34_INTERNAL_65798555_4_k_cu_fa7f0ee46thrust24THRUST_300001_SM_1000_NS12placeholders2_9E,@object
	.size		_ZN34_INTERNAL_65798555_4_k_cu_fa7f0ee46thrust24THRUST_300001_SM_1000_NS12placeholders2_9E,(_ZN34_INTERNAL_65798555_4_k_cu_fa7f0ee44cuda3std3__419piecewise_constructE - _ZN34_INTERNAL_65798555_4_k_cu_fa7f0ee46thrust24THRUST_300001_SM_1000_NS12placeholders2_9E)
_ZN34_INTERNAL_65798555_4_k_cu_fa7f0ee46thrust24THRUST_300001_SM_1000_NS12placeholders2_9E:
	.zero		1
	.type		_ZN34_INTERNAL_65798555_4_k_cu_fa7f0ee44cuda3std3__419piecewise_constructE,@object
	.size		_ZN34_INTERNAL_65798555_4_k_cu_fa7f0ee44cuda3std3__419piecewise_constructE,(_ZN34_INTERNAL_65798555_4_k_cu_fa7f0ee44cuda3std6ranges3__45__cpo5cdataE - _ZN34_INTERNAL_65798555_4_k_cu_fa7f0ee44cuda3std3__419piecewise_constructE)
_ZN34_INTERNAL_65798555_4_k_cu_fa7f0ee44cuda3std3__419piecewise_constructE:
	.zero		1
	.type		_ZN34_INTERNAL_65798555_4_k_cu_fa7f0ee44cuda3std6ranges3__45__cpo5cdataE,@object
	.size		_ZN34_INTERNAL_65798555_4_k_cu_fa7f0ee44cuda3std6ranges3__45__cpo5cdataE,(_ZN34_INTERNAL_65798555_4_k_cu_fa7f0ee46thrust24THRUST_300001_SM_1000_NS12placeholders2_1E - _ZN34_INTERNAL_65798555_4_k_cu_fa7f0ee44cuda3std6ranges3__45__cpo5cdataE)
_ZN34_INTERNAL_65798555_4_k_cu_fa7f0ee44cuda3std6ranges3__45__cpo5cdataE:
	.zero		1
	.type		_ZN34_INTERNAL_65798555_4_k_cu_fa7f0ee46thrust24THRUST_300001_SM_1000_NS12placeholders2_1E,@object
	.size		_ZN34_INTERNAL_65798555_4_k_cu_fa7f0ee46thrust24THRUST_300001_SM_1000_NS12placeholders2_1E,(_ZN34_INTERNAL_65798555_4_k_cu_fa7f0ee44cuda3std3__45__cpo3endE - _ZN34_INTERNAL_65798555_4_k_cu_fa7f0ee46thrust24THRUST_300001_SM_1000_NS12placeholders2_1E)
_ZN34_INTERNAL_65798555_4_k_cu_fa7f0ee46thrust24THRUST_300001_SM_1000_NS12placeholders2_1E:
	.zero		1
	.type		_ZN34_INTERNAL_65798555_4_k_cu_fa7f0ee44cuda3std3__45__cpo3endE,@object
	.size		_ZN34_INTERNAL_65798555_4_k_cu_fa7f0ee44cuda3std3__45__cpo3endE,(_ZN34_INTERNAL_65798555_4_k_cu_fa7f0ee44cuda3std6ranges3__45__cpo3endE - _ZN34_INTERNAL_65798555_4_k_cu_fa7f0ee44cuda3std3__45__cpo3endE)
_ZN34_INTERNAL_65798555_4_k_cu_fa7f0ee44cuda3std3__45__cpo3endE:
	.zero		1
	.type		_ZN34_INTERNAL_65798555_4_k_cu_fa7f0ee44cuda3std6ranges3__45__cpo3endE,@object
	.size		_ZN34_INTERNAL_65798555_4_k_cu_fa7f0ee44cuda3std6ranges3__45__cpo3endE,(_ZN34_INTERNAL_65798555_4_k_cu_fa7f0ee46thrust24THRUST_300001_SM_1000_NS12placeholders2_5E - _ZN34_INTERNAL_65798555_4_k_cu_fa7f0ee44cuda3std6ranges3__45__cpo3endE)
_ZN34_INTERNAL_65798555_4_k_cu_fa7f0ee44cuda3std6ranges3__45__cpo3endE:
	.zero		1
	.type		_ZN34_INTERNAL_65798555_4_k_cu_fa7f0ee46thrust24THRUST_300001_SM_1000_NS12placeholders2_5E,@object
	.size		_ZN34_INTERNAL_65798555_4_k_cu_fa7f0ee46thrust24THRUST_300001_SM_1000_NS12placeholders2_5E,(_ZN34_INTERNAL_65798555_4_k_cu_fa7f0ee44cuda3std3__45__cpo4rendE - _ZN34_INTERNAL_65798555_4_k_cu_fa7f0ee46thrust24THRUST_300001_SM_1000_NS12placeholders2_5E)
_ZN34_INTERNAL_65798555_4_k_cu_fa7f0ee46thrust24THRUST_300001_SM_1000_NS12placeholders2_5E:
	.zero		1
	.type		_ZN34_INTERNAL_65798555_4_k_cu_fa7f0ee44cuda3std3__45__cpo4rendE,@object
	.size		_ZN34_INTERNAL_65798555_4_k_cu_fa7f0ee44cuda3std3__45__cpo4rendE,(_ZN34_INTERNAL_65798555_4_k_cu_fa7f0ee44cuda3std6ranges3__45__cpo9iter_swapE - _ZN34_INTERNAL_65798555_4_k_cu_fa7f0ee44cuda3std3__45__cpo4rendE)
_ZN34_INTERNAL_65798555_4_k_cu_fa7f0ee44cuda3std3__45__cpo4rendE:
	.zero		1
	.type		_ZN34_INTERNAL_65798555_4_k_cu_fa7f0ee44cuda3std6ranges3__45__cpo9iter_swapE,@object
	.size		_ZN34_INTERNAL_65798555_4_k_cu_fa7f0ee44cuda3std6ranges3__45__cpo9iter_swapE,(_ZN34_INTERNAL_65798555_4_k_cu_fa7f0ee44cuda3std3__48unexpectE - _ZN34_INTERNAL_65798555_4_k_cu_fa7f0ee44cuda3std6ranges3__45__cpo9iter_swapE)
_ZN34_INTERNAL_65798555_4_k_cu_fa7f0ee44cuda3std6ranges3__45__cpo9iter_swapE:
	.zero		1
	.type		_ZN34_INTERNAL_65798555_4_k_cu_fa7f0ee44cuda3std3__48unexpectE,@object
	.size		_ZN34_INTERNAL_65798555_4_k_cu_fa7f0ee44cuda3std3__48unexpectE,(_ZN34_INTERNAL_65798555_4_k_cu_fa7f0ee46thrust24THRUST_300001_SM_1000_NS8cuda_cub3parE - _ZN34_INTERNAL_65798555_4_k_cu_fa7f0ee44cuda3std3__48unexpectE)
_ZN34_INTERNAL_65798555_4_k_cu_fa7f0ee44cuda3std3__48unexpectE:
	.zero		1
	.type		_ZN34_INTERNAL_65798555_4_k_cu_fa7f0ee46thrust24THRUST_300001_SM_1000_NS8cuda_cub3parE,@object
	.size		_ZN34_INTERNAL_65798555_4_k_cu_fa7f0ee46thrust24THRUST_300001_SM_1000_NS8cuda_cub3parE,(.L_29 - _ZN34_INTERNAL_65798555_4_k_cu_fa7f0ee46thrust24THRUST_300001_SM_1000_NS8cuda_cub3parE)
_ZN34_INTERNAL_65798555_4_k_cu_fa7f0ee46thrust24THRUST_300001_SM_1000_NS8cuda_cub3parE:
	.zero		1
.L_29:


//--------------------- .nv.shared._Z11mean_kernelPKdPdi --------------------------
	.section	.nv.shared._Z11mean_kernelPKdPdi,"aw",@nobits
	.sectionflags	@""
	.align	16
	.zero		1024


//--------------------- .nv.constant0._ZN3cub18CUB_300001_SM_10006detail11EmptyKernelIvEEvv --------------------------
	.section	.nv.constant0._ZN3cub18CUB_300001_SM_10006detail11EmptyKernelIvEEvv,"a",@progbits
	.sectionflags	@""
	.align	4
.nv.constant0._ZN3cub18CUB_300001_SM_10006detail11EmptyKernelIvEEvv:
	.zero		896


//--------------------- .nv.constant0._Z11mean_kernelPKdPdi --------------------------
	.section	.nv.constant0._Z11mean_kernelPKdPdi,"a",@progbits
	.sectionflags	@""
	.align	4
.nv.constant0._Z11mean_kernelPKdPdi:
	.zero		916


//--------------------- SYMBOLS --------------------------

	.type		.nv.reservedSmem.offset0,@object
	.size		.nv.reservedSmem.offset0,0x4
	.type		.nv.reservedSmem.cap,@object
	.size		.nv.reservedSmem.cap,0x4
